	.headerflags	@"EF_CUDA_TEXMODE_UNIFIED EF_CUDA_64BIT_ADDRESS EF_CUDA_SM80 EF_CUDA_VIRTUAL_SM(EF_CUDA_SM80)"
	.elftype	@"ET_EXEC"


//--------------------- .nv.info                  --------------------------
	.section	.nv.info,"",@"SHT_CUDA_INFO"
	.align	4


	//----- nvinfo : EIATTR_REGCOUNT
	.align		4
        /*0000*/ 	.byte	0x04, 0x2f
        /*0002*/ 	.short	(.L_1 - .L_0)
	.align		4
.L_0:
        /*0004*/ 	.word	index@(vec_add)
        /*0008*/ 	.word	0x0000000c


	//----- nvinfo : EIATTR_FRAME_SIZE
	.align		4
.L_1:
        /*000c*/ 	.byte	0x04, 0x11
        /*000e*/ 	.short	(.L_3 - .L_2)
	.align		4
.L_2:
        /*0010*/ 	.word	index@(vec_add)
        /*0014*/ 	.word	0x00000000


	//----- nvinfo : EIATTR_MIN_STACK_SIZE
	.align		4
.L_3:
        /*0018*/ 	.byte	0x04, 0x12
        /*001a*/ 	.short	(.L_5 - .L_4)
	.align		4
.L_4:
        /*001c*/ 	.word	index@(vec_add)
        /*0020*/ 	.word	0x00000000
.L_5:


//--------------------- .nv.info.vec_add          --------------------------
	.section	.nv.info.vec_add,"",@"SHT_CUDA_INFO"
	.sectionflags	@""
	.align	4


	//----- nvinfo : EIATTR_CUDA_API_VERSION
	.align		4
        /*0000*/ 	.byte	0x04, 0x37
        /*0002*/ 	.short	(.L_7 - .L_6)
.L_6:
        /*0004*/ 	.word	0x00000080


	//----- nvinfo : EIATTR_SW2861232_WAR
	.align		4
.L_7:
        /*0008*/ 	.byte	0x01, 0x35
	.zero		2


	//----- nvinfo : EIATTR_PARAM_CBANK
	.align		4
        /*000c*/ 	.byte	0x04, 0x0a
        /*000e*/ 	.short	(.L_9 - .L_8)
	.align		4
.L_8:
        /*0010*/ 	.word	index@(.nv.constant0.vec_add)
        /*0014*/ 	.short	0x0160
        /*0016*/ 	.short	0x001c


	//----- nvinfo : EIATTR_CBANK_PARAM_SIZE
	.align		4
.L_9:
        /*0018*/ 	.byte	0x03, 0x19
        /*001a*/ 	.short	0x001c


	//----- nvinfo : EIATTR_KPARAM_INFO
	.align		4
        /*001c*/ 	.byte	0x04, 0x17
        /*001e*/ 	.short	(.L_11 - .L_10)
.L_10:
        /*0020*/ 	.word	0x00000000
        /*0024*/ 	.short	0x0003
        /*0026*/ 	.short	0x0018
        /*0028*/ 	.byte	0x00, 0xf0, 0x11, 0x00


	//----- nvinfo : EIATTR_KPARAM_INFO
	.align		4
.L_11:
        /*002c*/ 	.byte	0x04, 0x17
        /*002e*/ 	.short	(.L_13 - .L_12)
.L_12:
        /*0030*/ 	.word	0x00000000
        /*0034*/ 	.short	0x0002
        /*0036*/ 	.short	0x0010
        /*0038*/ 	.byte	0x00, 0xf0, 0x21, 0x00


	//----- nvinfo : EIATTR_KPARAM_INFO
	.align		4
.L_13:
        /*003c*/ 	.byte	0x04, 0x17
        /*003e*/ 	.short	(.L_15 - .L_14)
.L_14:
        /*0040*/ 	.word	0x00000000
        /*0044*/ 	.short	0x0001
        /*0046*/ 	.short	0x0008
        /*0048*/ 	.byte	0x00, 0xf0, 0x21, 0x00


	//----- nvinfo : EIATTR_KPARAM_INFO
	.align		4
.L_15:
        /*004c*/ 	.byte	0x04, 0x17
        /*004e*/ 	.short	(.L_17 - .L_16)
.L_16:
        /*0050*/ 	.word	0x00000000
        /*0054*/ 	.short	0x0000
        /*0056*/ 	.short	0x0000
        /*0058*/ 	.byte	0x00, 0xf0, 0x21, 0x00


	//----- nvinfo : EIATTR_MAXREG_COUNT
	.align		4
.L_17:
        /*005c*/ 	.byte	0x03, 0x1b
        /*005e*/ 	.short	0x00ff


	//----- nvinfo : EIATTR_EXIT_INSTR_OFFSETS
	.align		4
        /*0060*/ 	.byte	0x04, 0x1c
        /*0062*/ 	.short	(.L_19 - .L_18)


	//   ....[0]....
.L_18:
        /*0064*/ 	.word	0x00000050


	//   ....[1]....
        /*0068*/ 	.word	0x000000f0
.L_19:


//--------------------- .nv.callgraph             --------------------------
	.section	.nv.callgraph,"",@"SHT_CUDA_CALLGRAPH"
	.align	4
	.sectionentsize	8
	.align		4
        /*0000*/ 	.word	0x00000000
	.align		4
        /*0004*/ 	.word	0xffffffff
	.align		4
        /*0008*/ 	.word	0x00000000
	.align		4
        /*000c*/ 	.word	0xfffffffe
	.align		4
        /*0010*/ 	.word	0x00000000
	.align		4
        /*0014*/ 	.word	0xfffffffd
	.align		4
        /*0018*/ 	.word	0x00000000
	.align		4
        /*001c*/ 	.word	0xfffffffc


//--------------------- .nv.rel.action            --------------------------
	.section	.nv.rel.action,"",@"SHT_CUDA_RELOCINFO"
	.align	8
	.sectionentsize	8
        /*0000*/ 	.byte	0x73, 0x00, 0x00, 0x00, 0x00, 0x00, 0x00, 0x00, 0x00, 0x00, 0x00, 0x11, 0x25, 0x00, 0x05, 0x36


//--------------------- .nv.constant0.vec_add     --------------------------
	.section	.nv.constant0.vec_add,"a",@progbits
	.sectionflags	@""
	.align	4
.nv.constant0.vec_add:
	.zero		380


//--------------------- .text.vec_add             --------------------------
	.section	.text.vec_add,"ax",@progbits
	.sectioninfo	@"SHI_REGISTERS=12"
	.align	128
        .global         vec_add
        .type           vec_add,@function
        .size           vec_add,(.L_x_1 - vec_add)
        .other          vec_add,@"STO_CUDA_ENTRY STV_DEFAULT"
vec_add:
.text.vec_add:
[----:B------:R-:W-:Y:S02]  /*0000*/  MOV R1, c[0x0][0x28] ;  /* 0x00000a0000017a02 */ /* 0x000fe40000000f00 */
[----:B------:R-:W0:Y:S04]  /*0010*/  S2R R6, SR_CTAID.X ;  /* 0x0000000000067919 */ /* 0x000e280000002500 */
[----:B------:R-:W0:Y:S02]  /*0020*/  S2R R3, SR_TID.X ;  /* 0x0000000000037919 */ /* 0x000e240000002100 */
[----:B0-----:R-:W-:-:S05]  /*0030*/  IMAD R6, R6, c[0x0][0x0], R3 ;  /* 0x0000000006067a24 */ /* 0x001fca00078e0203 */
[----:B------:R-:W-:-:S13]  /*0040*/  ISETP.GE.AND P0, PT, R6, c[0x0][0x178], PT ;  /* 0x00005e0006007a0c */ /* 0x000fda0003f06270 */
[----:B------:R-:W-:Y:S05]  /*0050*/  @P0 EXIT ;  /* 0x000000000000094d */ /* 0x000fea0003800000 */
[----:B------:R-:W-:Y:S01]  /*0060*/  HFMA2.MMA R7, -RZ, RZ, 0, 2.384185791015625e-07 ;  /* 0x00000004ff077435 */ /* 0x000fe200000001ff */
[----:B------:R-:W-:-:S09]  /*0070*/  ULDC.64 UR4, c[0x0][0x118] ;  /* 0x0000460000047ab9 */ /* 0x000fd20000000a00 */
[----:B------:R-:W-:-:S04]  /*0080*/  IMAD.WIDE R4, R6, R7, c[0x0][0x168] ;  /* 0x00005a0006047625 */ /* 0x000fc800078e0207 */
[CC--:B------:R-:W-:Y:S02]  /*0090*/  IMAD.WIDE R2, R6.reuse, R7.reuse, c[0x0][0x160] ;  /* 0x0000580006027625 */ /* 0x0c0fe400078e0207 */
[----:B------:R-:W2:Y:S04]  /*00a0*/  LDG.E.CONSTANT R4, [R4.64] ;  /* 0x0000000404047981 */ /* 0x000ea8000c1e9900 */
[----:B------:R-:W2:Y:S01]  /*00b0*/  LDG.E.CONSTANT R3, [R2.64] ;  /* 0x0000000402037981 */ /* 0x000ea2000c1e9900 */
[----:B------:R-:W-:-:S04]  /*00c0*/  IMAD.WIDE R6, R6, R7, c[0x0][0x170] ;  /* 0x00005c0006067625 */ /* 0x000fc800078e0207 */
[----:B--2---:R-:W-:-:S05]  /*00d0*/  FADD R9, R4, R3 ;  /* 0x0000000304097221 */ /* 0x004fca0000000000 */
[----:B------:R-:W-:Y:S01]  /*00e0*/  STG.E [R6.64], R9 ;  /* 0x0000000906007986 */ /* 0x000fe2000c101904 */
[----:B------:R-:W-:Y:S05]  /*00f0*/  EXIT ;  /* 0x000000000000794d */ /* 0x000fea0003800000 */
.L_x_0:
[----:B------:R-:W-:-:S00]  /*0100*/  BRA `(.L_x_0) ;  /* 0xfffffff000007947 */ /* 0x000fc0000383ffff */
[----:B------:R-:W-:-:S00]  /*0110*/  NOP ;  /* 0x0000000000007918 */ /* 0x000fc00000000000 */
        /* <DEDUP_REMOVED lines=14> */
.L_x_1:
